//
// Generated by NVIDIA NVVM Compiler
//
// Compiler Build ID: CL-36424714
// Cuda compilation tools, release 13.0, V13.0.88
// Based on NVVM 20.0.0
//

.version 9.0
.target sm_100
.address_size 64

	// .globl	_Z18interleaved_reducePiS_
// _ZZ18interleaved_reducePiS_E2sm has been demoted
// _ZZ17contiguous_reducePiS_E2sm has been demoted

.visible .entry _Z18interleaved_reducePiS_(
	.param .u64 .ptr .align 1 _Z18interleaved_reducePiS__param_0,
	.param .u64 .ptr .align 1 _Z18interleaved_reducePiS__param_1
)
{
	.reg .pred 	%p<5>;
	.reg .b32 	%r<24>;
	.reg .b64 	%rd<9>;
	// demoted variable
	.shared .align 4 .b8 _ZZ18interleaved_reducePiS_E2sm[4096];
	ld.param.u64 	%rd2, [_Z18interleaved_reducePiS__param_0];
	ld.param.u64 	%rd1, [_Z18interleaved_reducePiS__param_1];
	cvta.to.global.u64 	%rd3, %rd2;
	mov.u32 	%r1, %tid.x;
	mov.u32 	%r2, %ctaid.x;
	mov.u32 	%r3, %ntid.x;
	mad.lo.s32 	%r4, %r2, %r3, %r1;
	mul.wide.s32 	%rd4, %r4, 4;
	add.s64 	%rd5, %rd3, %rd4;
	ld.global.u32 	%r8, [%rd5];
	shl.b32 	%r9, %r1, 2;
	mov.u32 	%r10, _ZZ18interleaved_reducePiS_E2sm;
	add.s32 	%r11, %r10, %r9;
	st.shared.u32 	[%r11], %r8;
	bar.sync 	0;
	setp.lt.u32 	%p1, %r3, 2;
	@%p1 bra 	$L__BB0_5;
	mov.b32 	%r23, 1;
$L__BB0_2:
	shl.b32 	%r6, %r23, 1;
	mul.lo.s32 	%r7, %r6, %r4;
	setp.ge.u32 	%p2, %r7, %r3;
	@%p2 bra 	$L__BB0_4;
	add.s32 	%r13, %r7, %r23;
	shl.b32 	%r14, %r13, 2;
	add.s32 	%r16, %r10, %r14;
	ld.shared.u32 	%r17, [%r16];
	shl.b32 	%r18, %r7, 2;
	add.s32 	%r19, %r10, %r18;
	ld.shared.u32 	%r20, [%r19];
	add.s32 	%r21, %r20, %r17;
	st.shared.u32 	[%r19], %r21;
$L__BB0_4:
	bar.sync 	0;
	setp.lt.u32 	%p3, %r6, %r3;
	mov.u32 	%r23, %r6;
	@%p3 bra 	$L__BB0_2;
$L__BB0_5:
	setp.ne.s32 	%p4, %r1, 0;
	@%p4 bra 	$L__BB0_7;
	ld.shared.u32 	%r22, [_ZZ18interleaved_reducePiS_E2sm];
	cvta.to.global.u64 	%rd6, %rd1;
	mul.wide.u32 	%rd7, %r2, 4;
	add.s64 	%rd8, %rd6, %rd7;
	st.global.u32 	[%rd8], %r22;
$L__BB0_7:
	ret;

}
	// .globl	_Z17contiguous_reducePiS_
.visible .entry _Z17contiguous_reducePiS_(
	.param .u64 .ptr .align 1 _Z17contiguous_reducePiS__param_0,
	.param .u64 .ptr .align 1 _Z17contiguous_reducePiS__param_1
)
{
	.reg .pred 	%p<5>;
	.reg .b32 	%r<18>;
	.reg .b64 	%rd<9>;
	// demoted variable
	.shared .align 4 .b8 _ZZ17contiguous_reducePiS_E2sm[4096];
	ld.param.u64 	%rd2, [_Z17contiguous_reducePiS__param_0];
	ld.param.u64 	%rd1, [_Z17contiguous_reducePiS__param_1];
	cvta.to.global.u64 	%rd3, %rd2;
	mov.u32 	%r1, %tid.x;
	mov.u32 	%r2, %ctaid.x;
	mov.u32 	%r17, %ntid.x;
	mad.lo.s32 	%r7, %r2, %r17, %r1;
	mul.wide.s32 	%rd4, %r7, 4;
	add.s64 	%rd5, %rd3, %rd4;
	ld.global.u32 	%r8, [%rd5];
	shl.b32 	%r9, %r1, 2;
	mov.u32 	%r10, _ZZ17contiguous_reducePiS_E2sm;
	add.s32 	%r4, %r10, %r9;
	st.shared.u32 	[%r4], %r8;
	bar.sync 	0;
	setp.lt.u32 	%p1, %r17, 2;
	@%p1 bra 	$L__BB1_4;
$L__BB1_1:
	shr.u32 	%r6, %r17, 1;
	setp.ge.u32 	%p2, %r1, %r6;
	@%p2 bra 	$L__BB1_3;
	shl.b32 	%r11, %r6, 2;
	add.s32 	%r12, %r4, %r11;
	ld.shared.u32 	%r13, [%r12];
	ld.shared.u32 	%r14, [%r4];
	add.s32 	%r15, %r14, %r13;
	st.shared.u32 	[%r4], %r15;
$L__BB1_3:
	bar.sync 	0;
	setp.gt.u32 	%p3, %r17, 3;
	mov.u32 	%r17, %r6;
	@%p3 bra 	$L__BB1_1;
$L__BB1_4:
	setp.ne.s32 	%p4, %r1, 0;
	@%p4 bra 	$L__BB1_6;
	ld.shared.u32 	%r16, [_ZZ17contiguous_reducePiS_E2sm];
	cvta.to.global.u64 	%rd6, %rd1;
	mul.wide.u32 	%rd7, %r2, 4;
	add.s64 	%rd8, %rd6, %rd7;
	st.global.u32 	[%rd8], %r16;
$L__BB1_6:
	ret;

}


// ===== COMPILED SASS (sm_100) =====

	.target	sm_100

	.elftype	@"ET_EXEC"


//--------------------- .note.nv.tkinfo           --------------------------
	.section	.note.nv.tkinfo,"",@"SHT_NOTE"
	.sectionflags	@"SHF_NOTE_NV_TKINFO"
	.tkinfo
        /*0018*/ 	.word	0x00000002
        /*0030*/ 	.string	""
        /*0030*/ 	.string	"ptxas"
        /*0030*/ 	.string	"Cuda compilation tools, release 13.0, V13.0.88"
        /*0030*/ 	.string	"Build cuda_13.0.r13.0/compiler.36424714_0"
        /*0030*/ 	.string	"-arch sm_100 -m 64 "



//--------------------- .note.nv.cuinfo           --------------------------
	.section	.note.nv.cuinfo,"",@"SHT_NOTE"
	.sectionflags	@"SHF_NOTE_NV_CUINFO"
        /*0018*/ 	.short	0x0002
        /*001a*/ 	.short	0x0064
        /*001c*/ 	.short	0x0082
	.zero		2


//--------------------- .nv.info                  --------------------------
	.section	.nv.info,"",@"SHT_CUDA_INFO"
	.align	4


	//----- nvinfo : EIATTR_REGCOUNT
	.align		4
        /*0000*/ 	.byte	0x04, 0x2f
        /*0002*/ 	.short	(.L_1 - .L_0)
	.align		4
.L_0:
        /*0004*/ 	.word	index@(_Z18interleaved_reducePiS_)
        /*0008*/ 	.word	0x0000000a


	//----- nvinfo : EIATTR_FRAME_SIZE
	.align		4
.L_1:
        /*000c*/ 	.byte	0x04, 0x11
        /*000e*/ 	.short	(.L_3 - .L_2)
	.align		4
.L_2:
        /*0010*/ 	.word	index@(_Z18interleaved_reducePiS_)
        /*0014*/ 	.word	0x00000000


	//----- nvinfo : EIATTR_REGCOUNT
	.align		4
.L_3:
        /*0018*/ 	.byte	0x04, 0x2f
        /*001a*/ 	.short	(.L_5 - .L_4)
	.align		4
.L_4:
        /*001c*/ 	.word	index@(_Z17contiguous_reducePiS_)
        /*0020*/ 	.word	0x0000000b


	//----- nvinfo : EIATTR_FRAME_SIZE
	.align		4
.L_5:
        /*0024*/ 	.byte	0x04, 0x11
        /*0026*/ 	.short	(.L_7 - .L_6)
	.align		4
.L_6:
        /*0028*/ 	.word	index@(_Z17contiguous_reducePiS_)
        /*002c*/ 	.word	0x00000000


	//----- nvinfo : EIATTR_MIN_STACK_SIZE
	.align		4
.L_7:
        /*0030*/ 	.byte	0x04, 0x12
        /*0032*/ 	.short	(.L_9 - .L_8)
	.align		4
.L_8:
        /*0034*/ 	.word	index@(_Z17contiguous_reducePiS_)
        /*0038*/ 	.word	0x00000000


	//----- nvinfo : EIATTR_MIN_STACK_SIZE
	.align		4
.L_9:
        /*003c*/ 	.byte	0x04, 0x12
        /*003e*/ 	.short	(.L_11 - .L_10)
	.align		4
.L_10:
        /*0040*/ 	.word	index@(_Z18interleaved_reducePiS_)
        /*0044*/ 	.word	0x00000000
.L_11:


//--------------------- .nv.compat                --------------------------
	.section	.nv.compat,"",@"SHT_CUDA_COMPAT_INFO"
	.align	4
        /*0000*/ 	.byte	0x02, 0x09, 0x00, 0x00, 0x02, 0x02, 0x01, 0x00, 0x02, 0x05, 0x05, 0x00, 0x03, 0x07, 0x01, 0x01
        /*0010*/ 	.byte	0x02, 0x03, 0x00, 0x00, 0x02, 0x06, 0x01, 0x00, 0x04, 0x0b, 0x08, 0x00, 0x09, 0x00, 0x00, 0x00
        /*0020*/ 	.byte	0x00, 0x00, 0x00, 0x00


//--------------------- .nv.info._Z17contiguous_reducePiS_ --------------------------
	.section	.nv.info._Z17contiguous_reducePiS_,"",@"SHT_CUDA_INFO"
	.sectionflags	@""
	.align	4


	//----- nvinfo : EIATTR_CUDA_API_VERSION
	.align		4
        /*0000*/ 	.byte	0x04, 0x37
        /*0002*/ 	.short	(.L_13 - .L_12)
.L_12:
        /*0004*/ 	.word	0x00000082


	//----- nvinfo : EIATTR_KPARAM_INFO
	.align		4
.L_13:
        /*0008*/ 	.byte	0x04, 0x17
        /*000a*/ 	.short	(.L_15 - .L_14)
.L_14:
        /*000c*/ 	.word	0x00000000
        /*0010*/ 	.short	0x0001
        /*0012*/ 	.short	0x0008
        /*0014*/ 	.byte	0x00, 0xf5, 0x21, 0x00


	//----- nvinfo : EIATTR_KPARAM_INFO
	.align		4
.L_15:
        /*0018*/ 	.byte	0x04, 0x17
        /*001a*/ 	.short	(.L_17 - .L_16)
.L_16:
        /*001c*/ 	.word	0x00000000
        /*0020*/ 	.short	0x0000
        /*0022*/ 	.short	0x0000
        /*0024*/ 	.byte	0x00, 0xf5, 0x21, 0x00


	//----- nvinfo : EIATTR_SPARSE_MMA_MASK
	.align		4
.L_17:
        /*0028*/ 	.byte	0x03, 0x50
        /*002a*/ 	.short	0x0000


	//----- nvinfo : EIATTR_MAXREG_COUNT
	.align		4
        /*002c*/ 	.byte	0x03, 0x1b
        /*002e*/ 	.short	0x00ff


	//----- nvinfo : EIATTR_NUM_BARRIERS
	.align		4
        /*0030*/ 	.byte	0x02, 0x4c
        /*0032*/ 	.byte	0x01
	.zero		1


	//----- nvinfo : EIATTR_MERCURY_ISA_VERSION
	.align		4
        /*0034*/ 	.byte	0x03, 0x5f
        /*0036*/ 	.short	0x0101


	//----- nvinfo : EIATTR_VRC_CTA_INIT_COUNT
	.align		4
        /*0038*/ 	.byte	0x02, 0x4a
	.zero		1
	.zero		1


	//----- nvinfo : EIATTR_EXIT_INSTR_OFFSETS
	.align		4
        /*003c*/ 	.byte	0x04, 0x1c
        /*003e*/ 	.short	(.L_19 - .L_18)


	//   ....[0]....
.L_18:
        /*0040*/ 	.word	0x000001e0


	//   ....[1]....
        /*0044*/ 	.word	0x00000260


	//----- nvinfo : EIATTR_CBANK_PARAM_SIZE
	.align		4
.L_19:
        /*0048*/ 	.byte	0x03, 0x19
        /*004a*/ 	.short	0x0010


	//----- nvinfo : EIATTR_PARAM_CBANK
	.align		4
        /*004c*/ 	.byte	0x04, 0x0a
        /*004e*/ 	.short	(.L_21 - .L_20)
	.align		4
.L_20:
        /*0050*/ 	.word	index@(.nv.constant0._Z17contiguous_reducePiS_)
        /*0054*/ 	.short	0x0380
        /*0056*/ 	.short	0x0010


	//----- nvinfo : EIATTR_SW_WAR
	.align		4
.L_21:
        /*0058*/ 	.byte	0x04, 0x36
        /*005a*/ 	.short	(.L_23 - .L_22)
.L_22:
        /*005c*/ 	.word	0x00000008
.L_23:


//--------------------- .nv.info._Z18interleaved_reducePiS_ --------------------------
	.section	.nv.info._Z18interleaved_reducePiS_,"",@"SHT_CUDA_INFO"
	.sectionflags	@""
	.align	4


	//----- nvinfo : EIATTR_CUDA_API_VERSION
	.align		4
        /*0000*/ 	.byte	0x04, 0x37
        /*0002*/ 	.short	(.L_25 - .L_24)
.L_24:
        /*0004*/ 	.word	0x00000082


	//----- nvinfo : EIATTR_KPARAM_INFO
	.align		4
.L_25:
        /*0008*/ 	.byte	0x04, 0x17
        /*000a*/ 	.short	(.L_27 - .L_26)
.L_26:
        /*000c*/ 	.word	0x00000000
        /*0010*/ 	.short	0x0001
        /*0012*/ 	.short	0x0008
        /*0014*/ 	.byte	0x00, 0xf5, 0x21, 0x00


	//----- nvinfo : EIATTR_KPARAM_INFO
	.align		4
.L_27:
        /*0018*/ 	.byte	0x04, 0x17
        /*001a*/ 	.short	(.L_29 - .L_28)
.L_28:
        /*001c*/ 	.word	0x00000000
        /*0020*/ 	.short	0x0000
        /*0022*/ 	.short	0x0000
        /*0024*/ 	.byte	0x00, 0xf5, 0x21, 0x00


	//----- nvinfo : EIATTR_SPARSE_MMA_MASK
	.align		4
.L_29:
        /*0028*/ 	.byte	0x03, 0x50
        /*002a*/ 	.short	0x0000


	//----- nvinfo : EIATTR_MAXREG_COUNT
	.align		4
        /*002c*/ 	.byte	0x03, 0x1b
        /*002e*/ 	.short	0x00ff


	//----- nvinfo : EIATTR_NUM_BARRIERS
	.align		4
        /*0030*/ 	.byte	0x02, 0x4c
        /*0032*/ 	.byte	0x01
	.zero		1


	//----- nvinfo : EIATTR_MERCURY_ISA_VERSION
	.align		4
        /*0034*/ 	.byte	0x03, 0x5f
        /*0036*/ 	.short	0x0101


	//----- nvinfo : EIATTR_VRC_CTA_INIT_COUNT
	.align		4
        /*0038*/ 	.byte	0x02, 0x4a
	.zero		1
	.zero		1


	//----- nvinfo : EIATTR_EXIT_INSTR_OFFSETS
	.align		4
        /*003c*/ 	.byte	0x04, 0x1c
        /*003e*/ 	.short	(.L_31 - .L_30)


	//   ....[0]....
.L_30:
        /*0040*/ 	.word	0x00000210


	//   ....[1]....
        /*0044*/ 	.word	0x00000290


	//----- nvinfo : EIATTR_CBANK_PARAM_SIZE
	.align		4
.L_31:
        /*0048*/ 	.byte	0x03, 0x19
        /*004a*/ 	.short	0x0010


	//----- nvinfo : EIATTR_PARAM_CBANK
	.align		4
        /*004c*/ 	.byte	0x04, 0x0a
        /*004e*/ 	.short	(.L_33 - .L_32)
	.align		4
.L_32:
        /*0050*/ 	.word	index@(.nv.constant0._Z18interleaved_reducePiS_)
        /*0054*/ 	.short	0x0380
        /*0056*/ 	.short	0x0010


	//----- nvinfo : EIATTR_SW_WAR
	.align		4
.L_33:
        /*0058*/ 	.byte	0x04, 0x36
        /*005a*/ 	.short	(.L_35 - .L_34)
.L_34:
        /*005c*/ 	.word	0x00000008
.L_35:


//--------------------- .nv.callgraph             --------------------------
	.section	.nv.callgraph,"",@"SHT_CUDA_CALLGRAPH"
	.align	4
	.sectionentsize	8
	.align		4
        /*0000*/ 	.word	0x00000000
	.align		4
        /*0004*/ 	.word	0xffffffff
	.align		4
        /*0008*/ 	.word	0x00000000
	.align		4
        /*000c*/ 	.word	0xfffffffe
	.align		4
        /*0010*/ 	.word	0x00000000
	.align		4
        /*0014*/ 	.word	0xfffffffd
	.align		4
        /*0018*/ 	.word	0x00000000
	.align		4
        /*001c*/ 	.word	0xfffffffc


//--------------------- .text._Z17contiguous_reducePiS_ --------------------------
	.section	.text._Z17contiguous_reducePiS_,"ax",@progbits
	.align	128
        .global         _Z17contiguous_reducePiS_
        .type           _Z17contiguous_reducePiS_,@function
        .size           _Z17contiguous_reducePiS_,(.L_x_6 - _Z17contiguous_reducePiS_)
        .other          _Z17contiguous_reducePiS_,@"STO_CUDA_ENTRY STV_DEFAULT"
_Z17contiguous_reducePiS_:
.text._Z17contiguous_reducePiS_:
[----:B------:R-:W-:Y:S01]  /*0000*/  LDC R1, c[0x0][0x37c] ;  /* 0x0000df00ff017b82 */ /* 0x000fe20000000800 */
[----:B------:R-:W0:Y:S07]  /*0010*/  S2R R6, SR_TID.X ;  /* 0x0000000000067919 */ /* 0x000e2e0000002100 */
[----:B------:R-:W1:Y:S01]  /*0020*/  LDC.64 R2, c[0x0][0x380] ;  /* 0x0000e000ff027b82 */ /* 0x000e620000000a00 */
[----:B------:R-:W0:Y:S01]  /*0030*/  LDCU UR8, c[0x0][0x360] ;  /* 0x00006c00ff0877ac */ /* 0x000e220008000800 */
[----:B------:R-:W0:Y:S01]  /*0040*/  S2R R7, SR_CTAID.X ;  /* 0x0000000000077919 */ /* 0x000e220000002500 */
[----:B------:R-:W2:Y:S01]  /*0050*/  LDCU.64 UR6, c[0x0][0x358] ;  /* 0x00006b00ff0677ac */ /* 0x000ea20008000a00 */
[----:B0-----:R-:W-:-:S04]  /*0060*/  IMAD R5, R7, UR8, R6 ;  /* 0x0000000807057c24 */ /* 0x001fc8000f8e0206 */
[----:B-1----:R-:W-:-:S06]  /*0070*/  IMAD.WIDE R2, R5, 0x4, R2 ;  /* 0x0000000405027825 */ /* 0x002fcc00078e0202 */
[----:B--2---:R-:W2:Y:S01]  /*0080*/  LDG.E R2, desc[UR6][R2.64] ;  /* 0x0000000602027981 */ /* 0x004ea2000c1e1900 */
[----:B------:R-:W0:Y:S01]  /*0090*/  S2UR UR5, SR_CgaCtaId ;  /* 0x00000000000579c3 */ /* 0x000e220000008800 */
[----:B------:R-:W-:Y:S01]  /*00a0*/  UMOV UR4, 0x400 ;  /* 0x0000040000047882 */ /* 0x000fe20000000000 */
[----:B------:R-:W-:Y:S01]  /*00b0*/  UISETP.GE.U32.AND UP0, UPT, UR8, 0x2, UPT ;  /* 0x000000020800788c */ /* 0x000fe2000bf06070 */
[----:B------:R-:W-:Y:S01]  /*00c0*/  ISETP.NE.AND P0, PT, R6, RZ, PT ;  /* 0x000000ff0600720c */ /* 0x000fe20003f05270 */
[----:B0-----:R-:W-:-:S06]  /*00d0*/  ULEA UR4, UR5, UR4, 0x18 ;  /* 0x0000000405047291 */ /* 0x001fcc000f8ec0ff */
[----:B------:R-:W-:-:S05]  /*00e0*/  LEA R5, R6, UR4, 0x2 ;  /* 0x0000000406057c11 */ /* 0x000fca000f8e10ff */
[----:B--2---:R0:W-:Y:S01]  /*00f0*/  STS [R5], R2 ;  /* 0x0000000205007388 */ /* 0x0041e20000000800 */
[----:B------:R-:W-:Y:S06]  /*0100*/  BAR.SYNC.DEFER_BLOCKING 0x0 ;  /* 0x0000000000007b1d */ /* 0x000fec0000010000 */
[----:B------:R-:W-:Y:S05]  /*0110*/  BRA.U !UP0, `(.L_x_0) ;  /* 0x0000000108307547 */ /* 0x000fea000b800000 */
[----:B------:R-:W-:-:S07]  /*0120*/  IMAD.U32 R0, RZ, RZ, UR8 ;  /* 0x00000008ff007e24 */ /* 0x000fce000f8e00ff */
.L_x_1:
[----:B------:R-:W-:-:S04]  /*0130*/  SHF.R.U32.HI R8, RZ, 0x1, R0 ;  /* 0x00000001ff087819 */ /* 0x000fc80000011600 */
[----:B------:R-:W-:-:S13]  /*0140*/  ISETP.GE.U32.AND P1, PT, R6, R8, PT ;  /* 0x000000080600720c */ /* 0x000fda0003f26070 */
[----:B0-----:R-:W-:Y:S01]  /*0150*/  @!P1 IMAD R2, R8, 0x4, R5 ;  /* 0x0000000408029824 */ /* 0x001fe200078e0205 */
[----:B------:R-:W-:Y:S05]  /*0160*/  @!P1 LDS R3, [R5] ;  /* 0x0000000005039984 */ /* 0x000fea0000000800 */
[----:B------:R-:W0:Y:S02]  /*0170*/  @!P1 LDS R2, [R2] ;  /* 0x0000000002029984 */ /* 0x000e240000000800 */
[----:B0-----:R-:W-:-:S05]  /*0180*/  @!P1 IADD3 R4, PT, PT, R2, R3, RZ ;  /* 0x0000000302049210 */ /* 0x001fca0007ffe0ff */
[----:B------:R1:W-:Y:S01]  /*0190*/  @!P1 STS [R5], R4 ;  /* 0x0000000405009388 */ /* 0x0003e20000000800 */
[----:B------:R-:W-:Y:S01]  /*01a0*/  BAR.SYNC.DEFER_BLOCKING 0x0 ;  /* 0x0000000000007b1d */ /* 0x000fe20000010000 */
[----:B------:R-:W-:Y:S01]  /*01b0*/  ISETP.GT.U32.AND P1, PT, R0, 0x3, PT ;  /* 0x000000030000780c */ /* 0x000fe20003f24070 */
[----:B------:R-:W-:-:S12]  /*01c0*/  IMAD.MOV.U32 R0, RZ, RZ, R8 ;  /* 0x000000ffff007224 */ /* 0x000fd800078e0008 */
[----:B-1----:R-:W-:Y:S05]  /*01d0*/  @P1 BRA `(.L_x_1) ;  /* 0xfffffffc00d41947 */ /* 0x002fea000383ffff */
.L_x_0:
[----:B------:R-:W-:Y:S05]  /*01e0*/  @P0 EXIT ;  /* 0x000000000000094d */ /* 0x000fea0003800000 */
[----:B------:R-:W1:Y:S01]  /*01f0*/  S2UR UR5, SR_CgaCtaId ;  /* 0x00000000000579c3 */ /* 0x000e620000008800 */
[----:B------:R-:W-:-:S07]  /*0200*/  UMOV UR4, 0x400 ;  /* 0x0000040000047882 */ /* 0x000fce0000000000 */
[----:B0-----:R-:W0:Y:S01]  /*0210*/  LDC.64 R2, c[0x0][0x388] ;  /* 0x0000e200ff027b82 */ /* 0x001e220000000a00 */
[----:B-1----:R-:W-:Y:S01]  /*0220*/  ULEA UR4, UR5, UR4, 0x18 ;  /* 0x0000000405047291 */ /* 0x002fe2000f8ec0ff */
[----:B0-----:R-:W-:-:S08]  /*0230*/  IMAD.WIDE.U32 R2, R7, 0x4, R2 ;  /* 0x0000000407027825 */ /* 0x001fd000078e0002 */
[----:B------:R-:W0:Y:S04]  /*0240*/  LDS R5, [UR4] ;  /* 0x00000004ff057984 */ /* 0x000e280008000800 */
[----:B0-----:R-:W-:Y:S01]  /*0250*/  STG.E desc[UR6][R2.64], R5 ;  /* 0x0000000502007986 */ /* 0x001fe2000c101906 */
[----:B------:R-:W-:Y:S05]  /*0260*/  EXIT ;  /* 0x000000000000794d */ /* 0x000fea0003800000 */
.L_x_2:
[----:B------:R-:W-:-:S00]  /*0270*/  BRA `(.L_x_2) ;  /* 0xfffffffc00fc7947 */ /* 0x000fc0000383ffff */
[----:B------:R-:W-:-:S00]  /*0280*/  NOP ;  /* 0x0000000000007918 */ /* 0x000fc00000000000 */
[----:B------:R-:W-:-:S00]  /*0290*/  NOP ;  /* 0x0000000000007918 */ /* 0x000fc00000000000 */
[----:B------:R-:W-:-:S00]  /*02a0*/  NOP ;  /* 0x0000000000007918 */ /* 0x000fc00000000000 */
[----:B------:R-:W-:-:S00]  /*02b0*/  NOP ;  /* 0x0000000000007918 */ /* 0x000fc00000000000 */
[----:B------:R-:W-:-:S00]  /*02c0*/  NOP ;  /* 0x0000000000007918 */ /* 0x000fc00000000000 */
[----:B------:R-:W-:-:S00]  /*02d0*/  NOP ;  /* 0x0000000000007918 */ /* 0x000fc00000000000 */
[----:B------:R-:W-:-:S00]  /*02e0*/  NOP ;  /* 0x0000000000007918 */ /* 0x000fc00000000000 */
[----:B------:R-:W-:-:S00]  /*02f0*/  NOP ;  /* 0x0000000000007918 */ /* 0x000fc00000000000 */
.L_x_6:


//--------------------- .text._Z18interleaved_reducePiS_ --------------------------
	.section	.text._Z18interleaved_reducePiS_,"ax",@progbits
	.align	128
        .global         _Z18interleaved_reducePiS_
        .type           _Z18interleaved_reducePiS_,@function
        .size           _Z18interleaved_reducePiS_,(.L_x_7 - _Z18interleaved_reducePiS_)
        .other          _Z18interleaved_reducePiS_,@"STO_CUDA_ENTRY STV_DEFAULT"
_Z18interleaved_reducePiS_:
.text._Z18interleaved_reducePiS_:
        /* <DEDUP_REMOVED lines=11> */
[----:B------:R-:W-:Y:S01]  /*00b0*/  ISETP.NE.AND P1, PT, R7, RZ, PT ;  /* 0x000000ff0700720c */ /* 0x000fe20003f25270 */
[----:B------:R-:W-:Y:S02]  /*00c0*/  UISETP.GE.U32.AND UP0, UPT, UR7, 0x2, UPT ;  /* 0x000000020700788c */ /* 0x000fe4000bf06070 */
[----:B0-----:R-:W-:-:S06]  /*00d0*/  ULEA UR4, UR5, UR4, 0x18 ;  /* 0x0000000405047291 */ /* 0x001fcc000f8ec0ff */
[----:B------:R-:W-:-:S05]  /*00e0*/  LEA R7, R7, UR4, 0x2 ;  /* 0x0000000407077c11 */ /* 0x000fca000f8e10ff */
[----:B--2---:R0:W-:Y:S01]  /*00f0*/  STS [R7], R2 ;  /* 0x0000000207007388 */ /* 0x0041e20000000800 */
[----:B------:R-:W-:Y:S06]  /*0100*/  BAR.SYNC.DEFER_BLOCKING 0x0 ;  /* 0x0000000000007b1d */ /* 0x000fec0000010000 */
[----:B------:R-:W-:Y:S05]  /*0110*/  BRA.U !UP0, `(.L_x_3) ;  /* 0x00000001083c7547 */ /* 0x000fea000b800000 */
[----:B------:R-:W-:-:S05]  /*0120*/  UMOV UR5, 0x1 ;  /* 0x0000000100057882 */ /* 0x000fca0000000000 */
.L_x_4:
[----:B------:R-:W-:-:S04]  /*0130*/  USHF.L.U32 UR6, UR5, 0x1, URZ ;  /* 0x0000000105067899 */ /* 0x000fc800080006ff */
[----:B------:R-:W-:Y:S02]  /*0140*/  UISETP.GE.U32.AND UP0, UPT, UR6, UR7, UPT ;  /* 0x000000070600728c */ /* 0x000fe4000bf06070 */
[----:B01----:R-:W-:-:S05]  /*0150*/  IMAD R2, R5, UR6, RZ ;  /* 0x0000000605027c24 */ /* 0x003fca000f8e02ff */
[----:B------:R-:W-:-:S13]  /*0160*/  ISETP.GE.U32.AND P0, PT, R2, UR7, PT ;  /* 0x0000000702007c0c */ /* 0x000fda000bf06070 */
[C---:B------:R-:W-:Y:S01]  /*0170*/  @!P0 VIADD R0, R2.reuse, UR5 ;  /* 0x0000000502008c36 */ /* 0x040fe20008000000 */
[----:B------:R-:W-:Y:S01]  /*0180*/  @!P0 LEA R2, R2, UR4, 0x2 ;  /* 0x0000000402028c11 */ /* 0x000fe2000f8e10ff */
[----:B------:R-:W-:-:S03]  /*0190*/  UMOV UR5, UR6 ;  /* 0x0000000600057c82 */ /* 0x000fc60008000000 */
[----:B------:R-:W-:Y:S01]  /*01a0*/  @!P0 LEA R0, R0, UR4, 0x2 ;  /* 0x0000000400008c11 */ /* 0x000fe2000f8e10ff */
[----:B------:R-:W-:Y:S05]  /*01b0*/  @!P0 LDS R3, [R2] ;  /* 0x0000000002038984 */ /* 0x000fea0000000800 */
[----:B------:R-:W0:Y:S02]  /*01c0*/  @!P0 LDS R0, [R0] ;  /* 0x0000000000008984 */ /* 0x000e240000000800 */
[----:B0-----:R-:W-:-:S05]  /*01d0*/  @!P0 IADD3 R3, PT, PT, R0, R3, RZ ;  /* 0x0000000300038210 */ /* 0x001fca0007ffe0ff */
[----:B------:R1:W-:Y:S01]  /*01e0*/  @!P0 STS [R2], R3 ;  /* 0x0000000302008388 */ /* 0x0003e20000000800 */
[----:B------:R-:W-:Y:S06]  /*01f0*/  BAR.SYNC.DEFER_BLOCKING 0x0 ;  /* 0x0000000000007b1d */ /* 0x000fec0000010000 */
[----:B------:R-:W-:Y:S05]  /*0200*/  BRA.U !UP0, `(.L_x_4) ;  /* 0xfffffffd08c87547 */ /* 0x000fea000b83ffff */
.L_x_3:
[----:B------:R-:W-:Y:S05]  /*0210*/  @P1 EXIT ;  /* 0x000000000000194d */ /* 0x000fea0003800000 */
[----:B------:R-:W2:Y:S01]  /*0220*/  S2UR UR5, SR_CgaCtaId ;  /* 0x00000000000579c3 */ /* 0x000ea20000008800 */
[----:B------:R-:W-:-:S07]  /*0230*/  UMOV UR4, 0x400 ;  /* 0x0000040000047882 */ /* 0x000fce0000000000 */
[----:B01----:R-:W0:Y:S01]  /*0240*/  LDC.64 R2, c[0x0][0x388] ;  /* 0x0000e200ff027b82 */ /* 0x003e220000000a00 */
[----:B--2---:R-:W-:Y:S01]  /*0250*/  ULEA UR4, UR5, UR4, 0x18 ;  /* 0x0000000405047291 */ /* 0x004fe2000f8ec0ff */
[----:B0-----:R-:W-:-:S08]  /*0260*/  IMAD.WIDE.U32 R2, R4, 0x4, R2 ;  /* 0x0000000404027825 */ /* 0x001fd000078e0002 */
[----:B------:R-:W0:Y:S04]  /*0270*/  LDS R5, [UR4] ;  /* 0x00000004ff057984 */ /* 0x000e280008000800 */
[----:B0-----:R-:W-:Y:S01]  /*0280*/  STG.E desc[UR8][R2.64], R5 ;  /* 0x0000000502007986 */ /* 0x001fe2000c101908 */
[----:B------:R-:W-:Y:S05]  /*0290*/  EXIT ;  /* 0x000000000000794d */ /* 0x000fea0003800000 */
.L_x_5:
        /* <DEDUP_REMOVED lines=14> */
.L_x_7:


//--------------------- .nv.shared._Z17contiguous_reducePiS_ --------------------------
	.section	.nv.shared._Z17contiguous_reducePiS_,"aw",@nobits
	.sectionflags	@""
	.align	4
.nv.shared._Z17contiguous_reducePiS_:
	.zero		5120


//--------------------- .nv.shared.reserved.0     --------------------------
	.section	.nv.shared.reserved.0,"aw",@nobits
	.weak		__nv_reservedSMEM_offset_0_alias
	.size		__nv_reservedSMEM_offset_0_alias, 0, 64
	.other		__nv_reservedSMEM_offset_0_alias,@"STO_CUDA_RESERVED_SHARED STV_DEFAULT"
__nv_reservedSMEM_offset_0_alias:
	.zero		0
	.zero		64


//--------------------- .nv.shared._Z18interleaved_reducePiS_ --------------------------
	.section	.nv.shared._Z18interleaved_reducePiS_,"aw",@nobits
	.sectionflags	@""
	.align	4
.nv.shared._Z18interleaved_reducePiS_:
	.zero		5120


//--------------------- .nv.constant0._Z17contiguous_reducePiS_ --------------------------
	.section	.nv.constant0._Z17contiguous_reducePiS_,"a",@progbits
	.sectionflags	@""
	.align	4
.nv.constant0._Z17contiguous_reducePiS_:
	.zero		912


//--------------------- .nv.constant0._Z18interleaved_reducePiS_ --------------------------
	.section	.nv.constant0._Z18interleaved_reducePiS_,"a",@progbits
	.sectionflags	@""
	.align	4
.nv.constant0._Z18interleaved_reducePiS_:
	.zero		912


//--------------------- SYMBOLS --------------------------

	.type		.nv.reservedSmem.offset0,@object
	.size		.nv.reservedSmem.offset0,0x4
	.type		.nv.reservedSmem.cap,@object
	.size		.nv.reservedSmem.cap,0x4
